//
// Generated by NVIDIA NVVM Compiler
//
// Compiler Build ID: CL-36424714
// Cuda compilation tools, release 13.0, V13.0.88
// Based on NVVM 20.0.0
//

.version 9.0
.target sm_100
.address_size 64

	// .globl	_Z13mma_fp16_fp32PfP6__halfS1_

.visible .entry _Z13mma_fp16_fp32PfP6__halfS1_(
	.param .u64 .ptr .align 1 _Z13mma_fp16_fp32PfP6__halfS1__param_0,
	.param .u64 .ptr .align 1 _Z13mma_fp16_fp32PfP6__halfS1__param_1,
	.param .u64 .ptr .align 1 _Z13mma_fp16_fp32PfP6__halfS1__param_2
)
{
	.reg .b32 	%r<18>;
	.reg .b32 	%f<10>;
	.reg .b64 	%rd<7>;

	ld.param.u64 	%rd1, [_Z13mma_fp16_fp32PfP6__halfS1__param_0];
	ld.param.u64 	%rd2, [_Z13mma_fp16_fp32PfP6__halfS1__param_1];
	ld.param.u64 	%rd3, [_Z13mma_fp16_fp32PfP6__halfS1__param_2];
	cvta.to.global.u64 	%rd4, %rd2;
	cvta.to.global.u64 	%rd5, %rd3;
	cvta.to.global.u64 	%rd6, %rd1;
	mov.b32 	%r1, 16;
	wmma.load.a.sync.aligned.row.m16n16k16.global.f16 	{%r2, %r3, %r4, %r5, %r6, %r7, %r8, %r9}, [%rd4], %r1;
	wmma.load.b.sync.aligned.col.m16n16k16.global.f16 	{%r10, %r11, %r12, %r13, %r14, %r15, %r16, %r17}, [%rd5], %r1;
	mov.f32 	%f1, 0f00000000;
	wmma.mma.sync.aligned.row.col.m16n16k16.f32.f32 {%f2, %f3, %f4, %f5, %f6, %f7, %f8, %f9}, {%r2, %r3, %r4, %r5, %r6, %r7, %r8, %r9}, {%r10, %r11, %r12, %r13, %r14, %r15, %r16, %r17}, {%f1, %f1, %f1, %f1, %f1, %f1, %f1, %f1};
	wmma.store.d.sync.aligned.row.m16n16k16.global.f32 	[%rd6], {%f2, %f3, %f4, %f5, %f6, %f7, %f8, %f9}, %r1;
	ret;

}


// ===== COMPILED SASS (sm_100) =====

	.target	sm_100

	.elftype	@"ET_EXEC"


//--------------------- .note.nv.tkinfo           --------------------------
	.section	.note.nv.tkinfo,"",@"SHT_NOTE"
	.sectionflags	@"SHF_NOTE_NV_TKINFO"
	.tkinfo
        /*0018*/ 	.word	0x00000002
        /*0030*/ 	.string	""
        /*0030*/ 	.string	"ptxas"
        /*0030*/ 	.string	"Cuda compilation tools, release 13.0, V13.0.88"
        /*0030*/ 	.string	"Build cuda_13.0.r13.0/compiler.36424714_0"
        /*0030*/ 	.string	"-arch sm_100 -m 64 "



//--------------------- .note.nv.cuinfo           --------------------------
	.section	.note.nv.cuinfo,"",@"SHT_NOTE"
	.sectionflags	@"SHF_NOTE_NV_CUINFO"
        /*0018*/ 	.short	0x0002
        /*001a*/ 	.short	0x0064
        /*001c*/ 	.short	0x0082
	.zero		2


//--------------------- .nv.info                  --------------------------
	.section	.nv.info,"",@"SHT_CUDA_INFO"
	.align	4


	//----- nvinfo : EIATTR_REGCOUNT
	.align		4
        /*0000*/ 	.byte	0x04, 0x2f
        /*0002*/ 	.short	(.L_1 - .L_0)
	.align		4
.L_0:
        /*0004*/ 	.word	index@(_Z13mma_fp16_fp32PfP6__halfS1_)
        /*0008*/ 	.word	0x00000016


	//----- nvinfo : EIATTR_FRAME_SIZE
	.align		4
.L_1:
        /*000c*/ 	.byte	0x04, 0x11
        /*000e*/ 	.short	(.L_3 - .L_2)
	.align		4
.L_2:
        /*0010*/ 	.word	index@(_Z13mma_fp16_fp32PfP6__halfS1_)
        /*0014*/ 	.word	0x00000000


	//----- nvinfo : EIATTR_MIN_STACK_SIZE
	.align		4
.L_3:
        /*0018*/ 	.byte	0x04, 0x12
        /*001a*/ 	.short	(.L_5 - .L_4)
	.align		4
.L_4:
        /*001c*/ 	.word	index@(_Z13mma_fp16_fp32PfP6__halfS1_)
        /*0020*/ 	.word	0x00000000
.L_5:


//--------------------- .nv.compat                --------------------------
	.section	.nv.compat,"",@"SHT_CUDA_COMPAT_INFO"
	.align	4
        /*0000*/ 	.byte	0x02, 0x09, 0x00, 0x00, 0x02, 0x02, 0x01, 0x00, 0x02, 0x05, 0x05, 0x00, 0x03, 0x07, 0x01, 0x01
        /*0010*/ 	.byte	0x02, 0x03, 0x00, 0x00, 0x02, 0x06, 0x01, 0x00, 0x04, 0x0b, 0x08, 0x00, 0x09, 0x00, 0x00, 0x00
        /*0020*/ 	.byte	0x00, 0x00, 0x00, 0x00


//--------------------- .nv.info._Z13mma_fp16_fp32PfP6__halfS1_ --------------------------
	.section	.nv.info._Z13mma_fp16_fp32PfP6__halfS1_,"",@"SHT_CUDA_INFO"
	.sectionflags	@""
	.align	4


	//----- nvinfo : EIATTR_CUDA_API_VERSION
	.align		4
        /*0000*/ 	.byte	0x04, 0x37
        /*0002*/ 	.short	(.L_7 - .L_6)
.L_6:
        /*0004*/ 	.word	0x00000082


	//----- nvinfo : EIATTR_KPARAM_INFO
	.align		4
.L_7:
        /*0008*/ 	.byte	0x04, 0x17
        /*000a*/ 	.short	(.L_9 - .L_8)
.L_8:
        /*000c*/ 	.word	0x00000000
        /*0010*/ 	.short	0x0002
        /*0012*/ 	.short	0x0010
        /*0014*/ 	.byte	0x00, 0xf5, 0x21, 0x00


	//----- nvinfo : EIATTR_KPARAM_INFO
	.align		4
.L_9:
        /*0018*/ 	.byte	0x04, 0x17
        /*001a*/ 	.short	(.L_11 - .L_10)
.L_10:
        /*001c*/ 	.word	0x00000000
        /*0020*/ 	.short	0x0001
        /*0022*/ 	.short	0x0008
        /*0024*/ 	.byte	0x00, 0xf5, 0x21, 0x00


	//----- nvinfo : EIATTR_KPARAM_INFO
	.align		4
.L_11:
        /*0028*/ 	.byte	0x04, 0x17
        /*002a*/ 	.short	(.L_13 - .L_12)
.L_12:
        /*002c*/ 	.word	0x00000000
        /*0030*/ 	.short	0x0000
        /*0032*/ 	.short	0x0000
        /*0034*/ 	.byte	0x00, 0xf5, 0x21, 0x00


	//----- nvinfo : EIATTR_SPARSE_MMA_MASK
	.align		4
.L_13:
        /*0038*/ 	.byte	0x03, 0x50
        /*003a*/ 	.short	0x0000


	//----- nvinfo : EIATTR_WMMA_USED
	.align		4
        /*003c*/ 	.byte	0x01, 0x2b
	.zero		2


	//----- nvinfo : EIATTR_MAXREG_COUNT
	.align		4
        /*0040*/ 	.byte	0x03, 0x1b
        /*0042*/ 	.short	0x00ff


	//----- nvinfo : EIATTR_MERCURY_ISA_VERSION
	.align		4
        /*0044*/ 	.byte	0x03, 0x5f
        /*0046*/ 	.short	0x0101


	//----- nvinfo : EIATTR_VRC_CTA_INIT_COUNT
	.align		4
        /*0048*/ 	.byte	0x02, 0x4a
	.zero		1
	.zero		1


	//----- nvinfo : EIATTR_EXIT_INSTR_OFFSETS
	.align		4
        /*004c*/ 	.byte	0x04, 0x1c
        /*004e*/ 	.short	(.L_15 - .L_14)


	//   ....[0]....
.L_14:
        /*0050*/ 	.word	0x000001d0


	//----- nvinfo : EIATTR_CBANK_PARAM_SIZE
	.align		4
.L_15:
        /*0054*/ 	.byte	0x03, 0x19
        /*0056*/ 	.short	0x0018


	//----- nvinfo : EIATTR_PARAM_CBANK
	.align		4
        /*0058*/ 	.byte	0x04, 0x0a
        /*005a*/ 	.short	(.L_17 - .L_16)
	.align		4
.L_16:
        /*005c*/ 	.word	index@(.nv.constant0._Z13mma_fp16_fp32PfP6__halfS1_)
        /*0060*/ 	.short	0x0380
        /*0062*/ 	.short	0x0018


	//----- nvinfo : EIATTR_SW_WAR
	.align		4
.L_17:
        /*0064*/ 	.byte	0x04, 0x36
        /*0066*/ 	.short	(.L_19 - .L_18)
.L_18:
        /*0068*/ 	.word	0x00000008
.L_19:


//--------------------- .nv.callgraph             --------------------------
	.section	.nv.callgraph,"",@"SHT_CUDA_CALLGRAPH"
	.align	4
	.sectionentsize	8
	.align		4
        /*0000*/ 	.word	0x00000000
	.align		4
        /*0004*/ 	.word	0xffffffff
	.align		4
        /*0008*/ 	.word	0x00000000
	.align		4
        /*000c*/ 	.word	0xfffffffe
	.align		4
        /*0010*/ 	.word	0x00000000
	.align		4
        /*0014*/ 	.word	0xfffffffd
	.align		4
        /*0018*/ 	.word	0x00000000
	.align		4
        /*001c*/ 	.word	0xfffffffc


//--------------------- .text._Z13mma_fp16_fp32PfP6__halfS1_ --------------------------
	.section	.text._Z13mma_fp16_fp32PfP6__halfS1_,"ax",@progbits
	.align	128
        .global         _Z13mma_fp16_fp32PfP6__halfS1_
        .type           _Z13mma_fp16_fp32PfP6__halfS1_,@function
        .size           _Z13mma_fp16_fp32PfP6__halfS1_,(.L_x_1 - _Z13mma_fp16_fp32PfP6__halfS1_)
        .other          _Z13mma_fp16_fp32PfP6__halfS1_,@"STO_CUDA_ENTRY STV_DEFAULT"
_Z13mma_fp16_fp32PfP6__halfS1_:
.text._Z13mma_fp16_fp32PfP6__halfS1_:
[----:B------:R-:W-:Y:S01]  /*0000*/  LDC R1, c[0x0][0x37c] ;  /* 0x0000df00ff017b82 */ /* 0x000fe20000000800 */
[----:B------:R-:W0:Y:S01]  /*0010*/  S2R R5, SR_LANEID ;  /* 0x0000000000057919 */ /* 0x000e220000000000 */
[----:B------:R-:W1:Y:S01]  /*0020*/  LDCU.128 UR8, c[0x0][0x380] ;  /* 0x00007000ff0877ac */ /* 0x000e620008000c00 */
[----:B------:R-:W-:Y:S01]  /*0030*/  IMAD.MOV.U32 R3, RZ, RZ, RZ ;  /* 0x000000ffff037224 */ /* 0x000fe200078e00ff */
[----:B------:R-:W2:Y:S01]  /*0040*/  LDCU.64 UR6, c[0x0][0x390] ;  /* 0x00007200ff0677ac */ /* 0x000ea20008000a00 */
[----:B------:R-:W3:Y:S01]  /*0050*/  LDCU.64 UR4, c[0x0][0x358] ;  /* 0x00006b00ff0477ac */ /* 0x000ee20008000a00 */
[----:B0-----:R-:W-:Y:S02]  /*0060*/  LOP3.LUT R2, R5, 0x3, RZ, 0xc0, !PT ;  /* 0x0000000305027812 */ /* 0x001fe400078ec0ff */
[----:B------:R-:W-:-:S05]  /*0070*/  SHF.R.U32.HI R5, RZ, 0x2, R5 ;  /* 0x00000002ff057819 */ /* 0x000fca0000011605 */
[----:B------:R-:W-:-:S03]  /*0080*/  IMAD.WIDE.U32 R2, R5, 0x8, R2 ;  /* 0x0000000805027825 */ /* 0x000fc600078e0002 */
[C---:B-1----:R-:W-:Y:S02]  /*0090*/  LEA R8, P0, R2.reuse, UR10, 0x2 ;  /* 0x0000000a02087c11 */ /* 0x042fe4000f8010ff */
[C---:B--2---:R-:W-:Y:S02]  /*00a0*/  LEA R10, P1, R2.reuse, UR6, 0x2 ;  /* 0x00000006020a7c11 */ /* 0x044fe4000f8210ff */
[C-C-:B------:R-:W-:Y:S02]  /*00b0*/  LEA.HI.X R9, R2.reuse, UR11, R3.reuse, 0x2, P0 ;  /* 0x0000000b02097c11 */ /* 0x140fe400080f1403 */
[----:B------:R-:W-:-:S03]  /*00c0*/  LEA.HI.X R11, R2, UR7, R3, 0x2, P1 ;  /* 0x00000007020b7c11 */ /* 0x000fc600088f1403 */
[----:B---3--:R-:W2:Y:S04]  /*00d0*/  LDG.E R4, desc[UR4][R8.64] ;  /* 0x0000000408047981 */ /* 0x008ea8000c1e1900 */
[----:B------:R-:W2:Y:S04]  /*00e0*/  LDG.E R5, desc[UR4][R8.64+0x100] ;  /* 0x0001000408057981 */ /* 0x000ea8000c1e1900 */
[----:B------:R-:W2:Y:S04]  /*00f0*/  LDG.E R6, desc[UR4][R8.64+0x10] ;  /* 0x0000100408067981 */ /* 0x000ea8000c1e1900 */
[----:B------:R-:W2:Y:S04]  /*0100*/  LDG.E R7, desc[UR4][R8.64+0x110] ;  /* 0x0001100408077981 */ /* 0x000ea8000c1e1900 */
[----:B------:R-:W2:Y:S04]  /*0110*/  LDG.E R12, desc[UR4][R10.64] ;  /* 0x000000040a0c7981 */ /* 0x000ea8000c1e1900 */
[----:B------:R-:W2:Y:S04]  /*0120*/  LDG.E R13, desc[UR4][R10.64+0x10] ;  /* 0x000010040a0d7981 */ /* 0x000ea8000c1e1900 */
[----:B------:R-:W3:Y:S04]  /*0130*/  LDG.E R14, desc[UR4][R10.64+0x100] ;  /* 0x000100040a0e7981 */ /* 0x000ee8000c1e1900 */
[----:B------:R-:W3:Y:S01]  /*0140*/  LDG.E R15, desc[UR4][R10.64+0x110] ;  /* 0x000110040a0f7981 */ /* 0x000ee2000c1e1900 */
[C---:B--2---:R-:W-:Y:S08]  /*0150*/  HMMA.16816.F32 R16, R4.reuse, R12, RZ ;  /* 0x0000000c0410723c */ /* 0x044ff000000018ff */
[----:B---3--:R-:W-:Y:S01]  /*0160*/  HMMA.16816.F32 R12, R4, R14, RZ ;  /* 0x0000000e040c723c */ /* 0x008fe200000018ff */
[----:B------:R-:W-:-:S04]  /*0170*/  LEA R4, P0, R2, UR8, 0x3 ;  /* 0x0000000802047c11 */ /* 0x000fc8000f8018ff */
[----:B------:R-:W-:-:S06]  /*0180*/  LEA.HI.X R5, R2, UR9, R3, 0x3, P0 ;  /* 0x0000000902057c11 */ /* 0x000fcc00080f1c03 */
[----:B------:R-:W-:Y:S04]  /*0190*/  STG.E.64 desc[UR4][R4.64], R16 ;  /* 0x0000001004007986 */ /* 0x000fe8000c101b04 */
[----:B------:R-:W-:Y:S04]  /*01a0*/  STG.E.64 desc[UR4][R4.64+0x200], R18 ;  /* 0x0002001204007986 */ /* 0x000fe8000c101b04 */
[----:B------:R-:W-:Y:S04]  /*01b0*/  STG.E.64 desc[UR4][R4.64+0x20], R12 ;  /* 0x0000200c04007986 */ /* 0x000fe8000c101b04 */
[----:B------:R-:W-:Y:S01]  /*01c0*/  STG.E.64 desc[UR4][R4.64+0x220], R14 ;  /* 0x0002200e04007986 */ /* 0x000fe2000c101b04 */
[----:B------:R-:W-:Y:S05]  /*01d0*/  EXIT ;  /* 0x000000000000794d */ /* 0x000fea0003800000 */
.L_x_0:
[----:B------:R-:W-:-:S00]  /*01e0*/  BRA `(.L_x_0) ;  /* 0xfffffffc00fc7947 */ /* 0x000fc0000383ffff */
[----:B------:R-:W-:-:S00]  /*01f0*/  NOP ;  /* 0x0000000000007918 */ /* 0x000fc00000000000 */
        /* <DEDUP_REMOVED lines=8> */
.L_x_1:


//--------------------- .nv.shared.reserved.0     --------------------------
	.section	.nv.shared.reserved.0,"aw",@nobits
	.weak		__nv_reservedSMEM_offset_0_alias
	.size		__nv_reservedSMEM_offset_0_alias, 0, 64
	.other		__nv_reservedSMEM_offset_0_alias,@"STO_CUDA_RESERVED_SHARED STV_DEFAULT"
__nv_reservedSMEM_offset_0_alias:
	.zero		0
	.zero		64


//--------------------- .nv.constant0._Z13mma_fp16_fp32PfP6__halfS1_ --------------------------
	.section	.nv.constant0._Z13mma_fp16_fp32PfP6__halfS1_,"a",@progbits
	.sectionflags	@""
	.align	4
.nv.constant0._Z13mma_fp16_fp32PfP6__halfS1_:
	.zero		920


//--------------------- SYMBOLS --------------------------

	.type		.nv.reservedSmem.offset0,@object
	.size		.nv.reservedSmem.offset0,0x4
